//
// Generated by NVIDIA NVVM Compiler
//
// Compiler Build ID: CL-36424714
// Cuda compilation tools, release 13.0, V13.0.88
// Based on NVVM 20.0.0
//

.version 9.0
.target sm_100
.address_size 64

	// .globl	_Z20diagonalMatMulKernelPKfS0_Pfmm
// _ZZ20diagonalMatMulKernelPKfS0_PfmmE11shared_diag has been demoted

.visible .entry _Z20diagonalMatMulKernelPKfS0_Pfmm(
	.param .u64 .ptr .align 1 _Z20diagonalMatMulKernelPKfS0_Pfmm_param_0,
	.param .u64 .ptr .align 1 _Z20diagonalMatMulKernelPKfS0_Pfmm_param_1,
	.param .u64 .ptr .align 1 _Z20diagonalMatMulKernelPKfS0_Pfmm_param_2,
	.param .u64 _Z20diagonalMatMulKernelPKfS0_Pfmm_param_3,
	.param .u64 _Z20diagonalMatMulKernelPKfS0_Pfmm_param_4
)
{
	.reg .pred 	%p<14>;
	.reg .b32 	%r<14>;
	.reg .b32 	%f<33>;
	.reg .b64 	%rd<28>;
	// demoted variable
	.shared .align 4 .b8 _ZZ20diagonalMatMulKernelPKfS0_PfmmE11shared_diag[20];
	ld.param.u64 	%rd8, [_Z20diagonalMatMulKernelPKfS0_Pfmm_param_0];
	ld.param.u64 	%rd11, [_Z20diagonalMatMulKernelPKfS0_Pfmm_param_1];
	ld.param.u64 	%rd12, [_Z20diagonalMatMulKernelPKfS0_Pfmm_param_2];
	ld.param.u64 	%rd13, [_Z20diagonalMatMulKernelPKfS0_Pfmm_param_3];
	ld.param.u64 	%rd10, [_Z20diagonalMatMulKernelPKfS0_Pfmm_param_4];
	cvta.to.global.u64 	%rd1, %rd12;
	cvta.to.global.u64 	%rd2, %rd11;
	mov.u32 	%r2, %ctaid.y;
	mov.u32 	%r3, %ntid.y;
	mov.u32 	%r4, %tid.y;
	mad.lo.s32 	%r5, %r2, %r3, %r4;
	cvt.u64.u32 	%rd3, %r5;
	mov.u32 	%r7, %ctaid.x;
	mov.u32 	%r8, %ntid.x;
	mov.u32 	%r9, %tid.x;
	mad.lo.s32 	%r10, %r7, %r8, %r9;
	shl.b32 	%r11, %r10, 3;
	cvt.u64.u32 	%rd4, %r11;
	setp.ne.s32 	%p1, %r9, 0;
	setp.le.u64 	%p2, %rd13, %rd3;
	shl.b32 	%r12, %r4, 2;
	mov.u32 	%r13, _ZZ20diagonalMatMulKernelPKfS0_PfmmE11shared_diag;
	add.s32 	%r1, %r13, %r12;
	or.pred  	%p3, %p1, %p2;
	@%p3 bra 	$L__BB0_2;
	cvta.to.global.u64 	%rd14, %rd8;
	shl.b64 	%rd15, %rd3, 2;
	add.s64 	%rd16, %rd14, %rd15;
	ld.global.f32 	%f2, [%rd16];
	st.shared.f32 	[%r1], %f2;
$L__BB0_2:
	setp.le.u64 	%p4, %rd13, %rd3;
	bar.sync 	0;
	setp.le.u64 	%p5, %rd10, %rd4;
	or.pred  	%p6, %p4, %p5;
	@%p6 bra 	$L__BB0_12;
	ld.shared.f32 	%f1, [%r1];
	mad.lo.s64 	%rd5, %rd10, %rd3, %rd4;
	add.s64 	%rd17, %rd4, 7;
	setp.ge.u64 	%p7, %rd17, %rd10;
	@%p7 bra 	$L__BB0_5;
	shl.b64 	%rd25, %rd5, 2;
	add.s64 	%rd26, %rd2, %rd25;
	ld.global.v4.f32 	{%f17, %f18, %f19, %f20}, [%rd26];
	ld.global.v4.f32 	{%f21, %f22, %f23, %f24}, [%rd26+16];
	mul.f32 	%f25, %f1, %f17;
	mul.f32 	%f26, %f1, %f18;
	mul.f32 	%f27, %f1, %f19;
	mul.f32 	%f28, %f1, %f20;
	mul.f32 	%f29, %f1, %f21;
	mul.f32 	%f30, %f1, %f22;
	mul.f32 	%f31, %f1, %f23;
	mul.f32 	%f32, %f1, %f24;
	add.s64 	%rd27, %rd1, %rd25;
	st.global.v4.f32 	[%rd27], {%f25, %f26, %f27, %f28};
	st.global.v4.f32 	[%rd27+16], {%f29, %f30, %f31, %f32};
	bra.uni 	$L__BB0_12;
$L__BB0_5:
	shl.b64 	%rd18, %rd5, 2;
	add.s64 	%rd6, %rd2, %rd18;
	ld.global.f32 	%f3, [%rd6];
	mul.f32 	%f4, %f1, %f3;
	add.s64 	%rd7, %rd1, %rd18;
	st.global.f32 	[%rd7], %f4;
	add.s64 	%rd19, %rd4, 1;
	setp.ge.u64 	%p8, %rd19, %rd10;
	@%p8 bra 	$L__BB0_12;
	ld.global.f32 	%f5, [%rd6+4];
	mul.f32 	%f6, %f1, %f5;
	st.global.f32 	[%rd7+4], %f6;
	add.s64 	%rd20, %rd4, 2;
	setp.ge.u64 	%p9, %rd20, %rd10;
	@%p9 bra 	$L__BB0_12;
	ld.global.f32 	%f7, [%rd6+8];
	mul.f32 	%f8, %f1, %f7;
	st.global.f32 	[%rd7+8], %f8;
	add.s64 	%rd21, %rd4, 3;
	setp.ge.u64 	%p10, %rd21, %rd10;
	@%p10 bra 	$L__BB0_12;
	ld.global.f32 	%f9, [%rd6+12];
	mul.f32 	%f10, %f1, %f9;
	st.global.f32 	[%rd7+12], %f10;
	add.s64 	%rd22, %rd4, 4;
	setp.ge.u64 	%p11, %rd22, %rd10;
	@%p11 bra 	$L__BB0_12;
	ld.global.f32 	%f11, [%rd6+16];
	mul.f32 	%f12, %f1, %f11;
	st.global.f32 	[%rd7+16], %f12;
	add.s64 	%rd23, %rd4, 5;
	setp.ge.u64 	%p12, %rd23, %rd10;
	@%p12 bra 	$L__BB0_12;
	ld.global.f32 	%f13, [%rd6+20];
	mul.f32 	%f14, %f1, %f13;
	st.global.f32 	[%rd7+20], %f14;
	add.s64 	%rd24, %rd4, 6;
	setp.ge.u64 	%p13, %rd24, %rd10;
	@%p13 bra 	$L__BB0_12;
	ld.global.f32 	%f15, [%rd6+24];
	mul.f32 	%f16, %f1, %f15;
	st.global.f32 	[%rd7+24], %f16;
$L__BB0_12:
	ret;

}


// ===== COMPILED SASS (sm_100) =====

	.target	sm_100

	.elftype	@"ET_EXEC"


//--------------------- .note.nv.tkinfo           --------------------------
	.section	.note.nv.tkinfo,"",@"SHT_NOTE"
	.sectionflags	@"SHF_NOTE_NV_TKINFO"
	.tkinfo
        /*0018*/ 	.word	0x00000002
        /*0030*/ 	.string	""
        /*0030*/ 	.string	"ptxas"
        /*0030*/ 	.string	"Cuda compilation tools, release 13.0, V13.0.88"
        /*0030*/ 	.string	"Build cuda_13.0.r13.0/compiler.36424714_0"
        /*0030*/ 	.string	"-arch sm_100 -m 64 "



//--------------------- .note.nv.cuinfo           --------------------------
	.section	.note.nv.cuinfo,"",@"SHT_NOTE"
	.sectionflags	@"SHF_NOTE_NV_CUINFO"
        /*0018*/ 	.short	0x0002
        /*001a*/ 	.short	0x0064
        /*001c*/ 	.short	0x0082
	.zero		2


//--------------------- .nv.info                  --------------------------
	.section	.nv.info,"",@"SHT_CUDA_INFO"
	.align	4


	//----- nvinfo : EIATTR_REGCOUNT
	.align		4
        /*0000*/ 	.byte	0x04, 0x2f
        /*0002*/ 	.short	(.L_1 - .L_0)
	.align		4
.L_0:
        /*0004*/ 	.word	index@(_Z20diagonalMatMulKernelPKfS0_Pfmm)
        /*0008*/ 	.word	0x00000010


	//----- nvinfo : EIATTR_FRAME_SIZE
	.align		4
.L_1:
        /*000c*/ 	.byte	0x04, 0x11
        /*000e*/ 	.short	(.L_3 - .L_2)
	.align		4
.L_2:
        /*0010*/ 	.word	index@(_Z20diagonalMatMulKernelPKfS0_Pfmm)
        /*0014*/ 	.word	0x00000000


	//----- nvinfo : EIATTR_MIN_STACK_SIZE
	.align		4
.L_3:
        /*0018*/ 	.byte	0x04, 0x12
        /*001a*/ 	.short	(.L_5 - .L_4)
	.align		4
.L_4:
        /*001c*/ 	.word	index@(_Z20diagonalMatMulKernelPKfS0_Pfmm)
        /*0020*/ 	.word	0x00000000
.L_5:


//--------------------- .nv.compat                --------------------------
	.section	.nv.compat,"",@"SHT_CUDA_COMPAT_INFO"
	.align	4
        /*0000*/ 	.byte	0x02, 0x09, 0x00, 0x00, 0x02, 0x02, 0x01, 0x00, 0x02, 0x05, 0x05, 0x00, 0x03, 0x07, 0x01, 0x01
        /*0010*/ 	.byte	0x02, 0x03, 0x00, 0x00, 0x02, 0x06, 0x01, 0x00, 0x04, 0x0b, 0x08, 0x00, 0x09, 0x00, 0x00, 0x00
        /*0020*/ 	.byte	0x00, 0x00, 0x00, 0x00


//--------------------- .nv.info._Z20diagonalMatMulKernelPKfS0_Pfmm --------------------------
	.section	.nv.info._Z20diagonalMatMulKernelPKfS0_Pfmm,"",@"SHT_CUDA_INFO"
	.sectionflags	@""
	.align	4


	//----- nvinfo : EIATTR_CUDA_API_VERSION
	.align		4
        /*0000*/ 	.byte	0x04, 0x37
        /*0002*/ 	.short	(.L_7 - .L_6)
.L_6:
        /*0004*/ 	.word	0x00000082


	//----- nvinfo : EIATTR_KPARAM_INFO
	.align		4
.L_7:
        /*0008*/ 	.byte	0x04, 0x17
        /*000a*/ 	.short	(.L_9 - .L_8)
.L_8:
        /*000c*/ 	.word	0x00000000
        /*0010*/ 	.short	0x0004
        /*0012*/ 	.short	0x0020
        /*0014*/ 	.byte	0x00, 0xf0, 0x21, 0x00


	//----- nvinfo : EIATTR_KPARAM_INFO
	.align		4
.L_9:
        /*0018*/ 	.byte	0x04, 0x17
        /*001a*/ 	.short	(.L_11 - .L_10)
.L_10:
        /*001c*/ 	.word	0x00000000
        /*0020*/ 	.short	0x0003
        /*0022*/ 	.short	0x0018
        /*0024*/ 	.byte	0x00, 0xf0, 0x21, 0x00


	//----- nvinfo : EIATTR_KPARAM_INFO
	.align		4
.L_11:
        /*0028*/ 	.byte	0x04, 0x17
        /*002a*/ 	.short	(.L_13 - .L_12)
.L_12:
        /*002c*/ 	.word	0x00000000
        /*0030*/ 	.short	0x0002
        /*0032*/ 	.short	0x0010
        /*0034*/ 	.byte	0x00, 0xf5, 0x21, 0x00


	//----- nvinfo : EIATTR_KPARAM_INFO
	.align		4
.L_13:
        /*0038*/ 	.byte	0x04, 0x17
        /*003a*/ 	.short	(.L_15 - .L_14)
.L_14:
        /*003c*/ 	.word	0x00000000
        /*0040*/ 	.short	0x0001
        /*0042*/ 	.short	0x0008
        /*0044*/ 	.byte	0x00, 0xf5, 0x21, 0x00


	//----- nvinfo : EIATTR_KPARAM_INFO
	.align		4
.L_15:
        /*0048*/ 	.byte	0x04, 0x17
        /*004a*/ 	.short	(.L_17 - .L_16)
.L_16:
        /*004c*/ 	.word	0x00000000
        /*0050*/ 	.short	0x0000
        /*0052*/ 	.short	0x0000
        /*0054*/ 	.byte	0x00, 0xf5, 0x21, 0x00


	//----- nvinfo : EIATTR_SPARSE_MMA_MASK
	.align		4
.L_17:
        /*0058*/ 	.byte	0x03, 0x50
        /*005a*/ 	.short	0x0000


	//----- nvinfo : EIATTR_MAXREG_COUNT
	.align		4
        /*005c*/ 	.byte	0x03, 0x1b
        /*005e*/ 	.short	0x00ff


	//----- nvinfo : EIATTR_NUM_BARRIERS
	.align		4
        /*0060*/ 	.byte	0x02, 0x4c
        /*0062*/ 	.byte	0x01
	.zero		1


	//----- nvinfo : EIATTR_MERCURY_ISA_VERSION
	.align		4
        /*0064*/ 	.byte	0x03, 0x5f
        /*0066*/ 	.short	0x0101


	//----- nvinfo : EIATTR_VRC_CTA_INIT_COUNT
	.align		4
        /*0068*/ 	.byte	0x02, 0x4a
	.zero		1
	.zero		1


	//----- nvinfo : EIATTR_EXIT_INSTR_OFFSETS
	.align		4
        /*006c*/ 	.byte	0x04, 0x1c
        /*006e*/ 	.short	(.L_19 - .L_18)


	//   ....[0]....
.L_18:
        /*0070*/ 	.word	0x000001d0


	//   ....[1]....
        /*0074*/ 	.word	0x000003b0


	//   ....[2]....
        /*0078*/ 	.word	0x000004b0


	//   ....[3]....
        /*007c*/ 	.word	0x00000530


	//   ....[4]....
        /*0080*/ 	.word	0x000005b0


	//   ....[5]....
        /*0084*/ 	.word	0x00000630


	//   ....[6]....
        /*0088*/ 	.word	0x000006b0


	//   ....[7]....
        /*008c*/ 	.word	0x00000730


	//   ....[8]....
        /*0090*/ 	.word	0x00000770


	//----- nvinfo : EIATTR_CRS_STACK_SIZE
	.align		4
.L_19:
        /*0094*/ 	.byte	0x04, 0x1e
        /*0096*/ 	.short	(.L_21 - .L_20)
.L_20:
        /*0098*/ 	.word	0x00000000


	//----- nvinfo : EIATTR_CBANK_PARAM_SIZE
	.align		4
.L_21:
        /*009c*/ 	.byte	0x03, 0x19
        /*009e*/ 	.short	0x0028


	//----- nvinfo : EIATTR_PARAM_CBANK
	.align		4
        /*00a0*/ 	.byte	0x04, 0x0a
        /*00a2*/ 	.short	(.L_23 - .L_22)
	.align		4
.L_22:
        /*00a4*/ 	.word	index@(.nv.constant0._Z20diagonalMatMulKernelPKfS0_Pfmm)
        /*00a8*/ 	.short	0x0380
        /*00aa*/ 	.short	0x0028


	//----- nvinfo : EIATTR_SW_WAR
	.align		4
.L_23:
        /*00ac*/ 	.byte	0x04, 0x36
        /*00ae*/ 	.short	(.L_25 - .L_24)
.L_24:
        /*00b0*/ 	.word	0x00000008
.L_25:


//--------------------- .nv.callgraph             --------------------------
	.section	.nv.callgraph,"",@"SHT_CUDA_CALLGRAPH"
	.align	4
	.sectionentsize	8
	.align		4
        /*0000*/ 	.word	0x00000000
	.align		4
        /*0004*/ 	.word	0xffffffff
	.align		4
        /*0008*/ 	.word	0x00000000
	.align		4
        /*000c*/ 	.word	0xfffffffe
	.align		4
        /*0010*/ 	.word	0x00000000
	.align		4
        /*0014*/ 	.word	0xfffffffd
	.align		4
        /*0018*/ 	.word	0x00000000
	.align		4
        /*001c*/ 	.word	0xfffffffc


//--------------------- .text._Z20diagonalMatMulKernelPKfS0_Pfmm --------------------------
	.section	.text._Z20diagonalMatMulKernelPKfS0_Pfmm,"ax",@progbits
	.align	128
        .global         _Z20diagonalMatMulKernelPKfS0_Pfmm
        .type           _Z20diagonalMatMulKernelPKfS0_Pfmm,@function
        .size           _Z20diagonalMatMulKernelPKfS0_Pfmm,(.L_x_2 - _Z20diagonalMatMulKernelPKfS0_Pfmm)
        .other          _Z20diagonalMatMulKernelPKfS0_Pfmm,@"STO_CUDA_ENTRY STV_DEFAULT"
_Z20diagonalMatMulKernelPKfS0_Pfmm:
.text._Z20diagonalMatMulKernelPKfS0_Pfmm:
[----:B------:R-:W-:Y:S01]  /*0000*/  LDC R1, c[0x0][0x37c] ;  /* 0x0000df00ff017b82 */ /* 0x000fe20000000800 */
[----:B------:R-:W0:Y:S07]  /*0010*/  S2R R0, SR_TID.Y ;  /* 0x0000000000007919 */ /* 0x000e2e0000002200 */
[----:B------:R-:W0:Y:S01]  /*0020*/  S2UR UR4, SR_CTAID.Y ;  /* 0x00000000000479c3 */ /* 0x000e220000002600 */
[----:B------:R-:W1:Y:S01]  /*0030*/  LDCU.64 UR8, c[0x0][0x398] ;  /* 0x00007300ff0877ac */ /* 0x000e620008000a00 */
[----:B------:R-:W2:Y:S01]  /*0040*/  S2R R3, SR_TID.X ;  /* 0x0000000000037919 */ /* 0x000ea20000002100 */
[----:B------:R-:W3:Y:S05]  /*0050*/  LDCU.64 UR6, c[0x0][0x358] ;  /* 0x00006b00ff0677ac */ /* 0x000eea0008000a00 */
[----:B------:R-:W0:Y:S01]  /*0060*/  LDC R7, c[0x0][0x364] ;  /* 0x0000d900ff077b82 */ /* 0x000e220000000800 */
[----:B------:R-:W4:Y:S01]  /*0070*/  LDCU.64 UR10, c[0x0][0x3a0] ;  /* 0x00007400ff0a77ac */ /* 0x000f220008000a00 */
[----:B0-----:R-:W-:-:S05]  /*0080*/  IMAD R7, R7, UR4, R0 ;  /* 0x0000000407077c24 */ /* 0x001fca000f8e0200 */
[----:B-1----:R-:W-:-:S04]  /*0090*/  ISETP.GE.U32.AND P0, PT, R7, UR8, PT ;  /* 0x0000000807007c0c */ /* 0x002fc8000bf06070 */
[----:B------:R-:W-:-:S04]  /*00a0*/  ISETP.GE.U32.AND.EX P1, PT, RZ, UR9, PT, P0 ;  /* 0x00000009ff007c0c */ /* 0x000fc8000bf26100 */
[----:B--2---:R-:W-:-:S13]  /*00b0*/  ISETP.NE.OR P1, PT, R3, RZ, P1 ;  /* 0x000000ff0300720c */ /* 0x004fda0000f25670 */
[----:B------:R-:W0:Y:S02]  /*00c0*/  @!P1 LDC.64 R4, c[0x0][0x380] ;  /* 0x0000e000ff049b82 */ /* 0x000e240000000a00 */
[----:B0-----:R-:W-:-:S04]  /*00d0*/  @!P1 LEA R4, P2, R7, R4, 0x2 ;  /* 0x0000000407049211 */ /* 0x001fc800078410ff */
[----:B------:R-:W-:-:S06]  /*00e0*/  @!P1 LEA.HI.X R5, R7, R5, RZ, 0x2, P2 ;  /* 0x0000000507059211 */ /* 0x000fcc00010f14ff */
[----:B---3--:R-:W2:Y:S01]  /*00f0*/  @!P1 LDG.E R5, desc[UR6][R4.64] ;  /* 0x0000000604059981 */ /* 0x008ea2000c1e1900 */
[----:B------:R-:W0:Y:S08]  /*0100*/  S2UR UR4, SR_CTAID.X ;  /* 0x00000000000479c3 */ /* 0x000e300000002500 */
[----:B------:R-:W0:Y:S08]  /*0110*/  LDC R2, c[0x0][0x360] ;  /* 0x0000d800ff027b82 */ /* 0x000e300000000800 */
[----:B------:R-:W1:Y:S01]  /*0120*/  S2UR UR5, SR_CgaCtaId ;  /* 0x00000000000579c3 */ /* 0x000e620000008800 */
[----:B0-----:R-:W-:Y:S01]  /*0130*/  IMAD R2, R2, UR4, R3 ;  /* 0x0000000402027c24 */ /* 0x001fe2000f8e0203 */
[----:B------:R-:W-:-:S03]  /*0140*/  UMOV UR4, 0x400 ;  /* 0x0000040000047882 */ /* 0x000fc60000000000 */
[----:B------:R-:W-:Y:S01]  /*0150*/  IMAD.SHL.U32 R2, R2, 0x8, RZ ;  /* 0x0000000802027824 */ /* 0x000fe200078e00ff */
[----:B-1----:R-:W-:-:S04]  /*0160*/  ULEA UR4, UR5, UR4, 0x18 ;  /* 0x0000000405047291 */ /* 0x002fc8000f8ec0ff */
[----:B----4-:R-:W-:-:S04]  /*0170*/  ISETP.GE.U32.AND P2, PT, R2, UR10, PT ;  /* 0x0000000a02007c0c */ /* 0x010fc8000bf46070 */
[----:B------:R-:W-:Y:S02]  /*0180*/  ISETP.GE.U32.AND.EX P2, PT, RZ, UR11, PT, P2 ;  /* 0x0000000bff007c0c */ /* 0x000fe4000bf46120 */
[----:B------:R-:W-:Y:S02]  /*0190*/  LEA R0, R0, UR4, 0x2 ;  /* 0x0000000400007c11 */ /* 0x000fe4000f8e10ff */
[----:B------:R-:W-:-:S03]  /*01a0*/  ISETP.GE.U32.OR.EX P2, PT, RZ, UR9, P2, P0 ;  /* 0x00000009ff007c0c */ /* 0x000fc60009746500 */
[----:B--2---:R0:W-:Y:S01]  /*01b0*/  @!P1 STS [R0], R5 ;  /* 0x0000000500009388 */ /* 0x0041e20000000800 */
[----:B------:R-:W-:Y:S09]  /*01c0*/  BAR.SYNC.DEFER_BLOCKING 0x0 ;  /* 0x0000000000007b1d */ /* 0x000ff20000010000 */
[----:B------:R-:W-:Y:S05]  /*01d0*/  @P2 EXIT ;  /* 0x000000000000294d */ /* 0x000fea0003800000 */
[----:B0-----:R-:W0:Y:S01]  /*01e0*/  LDS R0, [R0] ;  /* 0x0000000000007984 */ /* 0x001e220000000800 */
[----:B------:R-:W-:-:S04]  /*01f0*/  IADD3 R3, P1, PT, R2, 0x7, RZ ;  /* 0x0000000702037810 */ /* 0x000fc80007f3e0ff */
[----:B------:R-:W-:Y:S01]  /*0200*/  ISETP.GE.U32.AND P0, PT, R3, UR10, PT ;  /* 0x0000000a03007c0c */ /* 0x000fe2000bf06070 */
[----:B------:R-:W-:-:S05]  /*0210*/  IMAD.X R3, RZ, RZ, RZ, P1 ;  /* 0x000000ffff037224 */ /* 0x000fca00008e06ff */
[----:B------:R-:W-:Y:S01]  /*0220*/  ISETP.GE.U32.AND.EX P0, PT, R3, UR11, PT, P0 ;  /* 0x0000000b03007c0c */ /* 0x000fe2000bf06100 */
[----:B------:R-:W-:Y:S02]  /*0230*/  IMAD.MOV.U32 R3, RZ, RZ, RZ ;  /* 0x000000ffff037224 */ /* 0x000fe400078e00ff */
[----:B------:R-:W-:-:S04]  /*0240*/  IMAD.WIDE.U32 R4, R7, UR10, R2 ;  /* 0x0000000a07047c25 */ /* 0x000fc8000f8e0002 */
[----:B------:R-:W-:-:S06]  /*0250*/  IMAD R7, R7, UR11, R5 ;  /* 0x0000000b07077c24 */ /* 0x000fcc000f8e0205 */
[----:B------:R-:W-:Y:S05]  /*0260*/  @P0 BRA `(.L_x_0) ;  /* 0x0000000000540947 */ /* 0x000fea0003800000 */
[----:B------:R-:W1:Y:S01]  /*0270*/  LDCU.64 UR4, c[0x0][0x388] ;  /* 0x00007100ff0477ac */ /* 0x000e620008000a00 */
[C---:B------:R-:W-:Y:S01]  /*0280*/  IMAD.SHL.U32 R12, R4.reuse, 0x4, RZ ;  /* 0x00000004040c7824 */ /* 0x040fe200078e00ff */
[----:B------:R-:W-:-:S04]  /*0290*/  SHF.L.U64.HI R13, R4, 0x2, R7 ;  /* 0x00000002040d7819 */ /* 0x000fc80000010207 */
[----:B-1----:R-:W-:-:S04]  /*02a0*/  IADD3 R2, P0, PT, R12, UR4, RZ ;  /* 0x000000040c027c10 */ /* 0x002fc8000ff1e0ff */
[----:B------:R-:W-:Y:S01]  /*02b0*/  IADD3.X R3, PT, PT, R13, UR5, RZ, P0, !PT ;  /* 0x000000050d037c10 */ /* 0x000fe200087fe4ff */
[----:B------:R-:W1:Y:S04]  /*02c0*/  LDCU.64 UR4, c[0x0][0x390] ;  /* 0x00007200ff0477ac */ /* 0x000e680008000a00 */
[----:B------:R-:W0:Y:S04]  /*02d0*/  LDG.E.128 R4, desc[UR6][R2.64] ;  /* 0x0000000602047981 */ /* 0x000e28000c1e1d00 */
[----:B------:R-:W2:Y:S01]  /*02e0*/  LDG.E.128 R8, desc[UR6][R2.64+0x10] ;  /* 0x0000100602087981 */ /* 0x000ea2000c1e1d00 */
[----:B-1----:R-:W-:-:S04]  /*02f0*/  IADD3 R12, P0, PT, R12, UR4, RZ ;  /* 0x000000040c0c7c10 */ /* 0x002fc8000ff1e0ff */
[----:B------:R-:W-:Y:S01]  /*0300*/  IADD3.X R13, PT, PT, R13, UR5, RZ, P0, !PT ;  /* 0x000000050d0d7c10 */ /* 0x000fe200087fe4ff */
[C---:B0-----:R-:W-:Y:S01]  /*0310*/  FMUL R4, R0.reuse, R4 ;  /* 0x0000000400047220 */ /* 0x041fe20000400000 */
[C---:B------:R-:W-:Y:S01]  /*0320*/  FMUL R5, R0.reuse, R5 ;  /* 0x0000000500057220 */ /* 0x040fe20000400000 */
[C---:B------:R-:W-:Y:S01]  /*0330*/  FMUL R6, R0.reuse, R6 ;  /* 0x0000000600067220 */ /* 0x040fe20000400000 */
[C---:B------:R-:W-:Y:S01]  /*0340*/  FMUL R7, R0.reuse, R7 ;  /* 0x0000000700077220 */ /* 0x040fe20000400000 */
[C---:B--2---:R-:W-:Y:S01]  /*0350*/  FMUL R8, R0.reuse, R8 ;  /* 0x0000000800087220 */ /* 0x044fe20000400000 */
[C---:B------:R-:W-:Y:S01]  /*0360*/  FMUL R9, R0.reuse, R9 ;  /* 0x0000000900097220 */ /* 0x040fe20000400000 */
[C---:B------:R-:W-:Y:S01]  /*0370*/  FMUL R10, R0.reuse, R10 ;  /* 0x0000000a000a7220 */ /* 0x040fe20000400000 */
[----:B------:R-:W-:Y:S01]  /*0380*/  FMUL R11, R0, R11 ;  /* 0x0000000b000b7220 */ /* 0x000fe20000400000 */
[----:B------:R-:W-:Y:S04]  /*0390*/  STG.E.128 desc[UR6][R12.64], R4 ;  /* 0x000000040c007986 */ /* 0x000fe8000c101d06 */
[----:B------:R-:W-:Y:S01]  /*03a0*/  STG.E.128 desc[UR6][R12.64+0x10], R8 ;  /* 0x000010080c007986 */ /* 0x000fe2000c101d06 */
[----:B------:R-:W-:Y:S05]  /*03b0*/  EXIT ;  /* 0x000000000000794d */ /* 0x000fea0003800000 */
.L_x_0:
[----:B------:R-:W1:Y:S01]  /*03c0*/  LDCU.64 UR4, c[0x0][0x388] ;  /* 0x00007100ff0477ac */ /* 0x000e620008000a00 */
[C---:B------:R-:W-:Y:S01]  /*03d0*/  IMAD.SHL.U32 R10, R4.reuse, 0x4, RZ ;  /* 0x00000004040a7824 */ /* 0x040fe200078e00ff */
[----:B------:R-:W-:-:S04]  /*03e0*/  SHF.L.U64.HI R8, R4, 0x2, R7 ;  /* 0x0000000204087819 */ /* 0x000fc80000010207 */
[----:B-1----:R-:W-:-:S04]  /*03f0*/  IADD3 R4, P0, PT, R10, UR4, RZ ;  /* 0x000000040a047c10 */ /* 0x002fc8000ff1e0ff */
[----:B------:R-:W-:Y:S01]  /*0400*/  IADD3.X R5, PT, PT, R8, UR5, RZ, P0, !PT ;  /* 0x0000000508057c10 */ /* 0x000fe200087fe4ff */
[----:B------:R-:W1:Y:S04]  /*0410*/  LDCU.64 UR4, c[0x0][0x390] ;  /* 0x00007200ff0477ac */ /* 0x000e680008000a00 */
[----:B------:R-:W0:Y:S01]  /*0420*/  LDG.E R9, desc[UR6][R4.64] ;  /* 0x0000000604097981 */ /* 0x000e22000c1e1900 */
[----:B------:R-:W-:-:S04]  /*0430*/  IADD3 R6, P1, PT, R2, 0x1, RZ ;  /* 0x0000000102067810 */ /* 0x000fc80007f3e0ff */
[----:B------:R-:W-:Y:S01]  /*0440*/  ISETP.GE.U32.AND P0, PT, R6, UR10, PT ;  /* 0x0000000a06007c0c */ /* 0x000fe2000bf06070 */
[----:B------:R-:W-:-:S05]  /*0450*/  IMAD.X R7, RZ, RZ, RZ, P1 ;  /* 0x000000ffff077224 */ /* 0x000fca00008e06ff */
[----:B------:R-:W-:Y:S02]  /*0460*/  ISETP.GE.U32.AND.EX P0, PT, R7, UR11, PT, P0 ;  /* 0x0000000b07007c0c */ /* 0x000fe4000bf06100 */
[----:B-1----:R-:W-:-:S04]  /*0470*/  IADD3 R6, P1, PT, R10, UR4, RZ ;  /* 0x000000040a067c10 */ /* 0x002fc8000ff3e0ff */
[----:B------:R-:W-:Y:S01]  /*0480*/  IADD3.X R7, PT, PT, R8, UR5, RZ, P1, !PT ;  /* 0x0000000508077c10 */ /* 0x000fe20008ffe4ff */
[----:B0-----:R-:W-:-:S05]  /*0490*/  FMUL R9, R0, R9 ;  /* 0x0000000900097220 */ /* 0x001fca0000400000 */
[----:B------:R0:W-:Y:S01]  /*04a0*/  STG.E desc[UR6][R6.64], R9 ;  /* 0x0000000906007986 */ /* 0x0001e2000c101906 */
[----:B------:R-:W-:Y:S05]  /*04b0*/  @P0 EXIT ;  /* 0x000000000000094d */ /* 0x000fea0003800000 */
[----:B0-----:R-:W2:Y:S01]  /*04c0*/  LDG.E R9, desc[UR6][R4.64+0x4] ;  /* 0x0000040604097981 */ /* 0x001ea2000c1e1900 */
[----:B------:R-:W-:-:S04]  /*04d0*/  IADD3 R8, P1, PT, R2, 0x2, RZ ;  /* 0x0000000202087810 */ /* 0x000fc80007f3e0ff */
[----:B------:R-:W-:Y:S01]  /*04e0*/  ISETP.GE.U32.AND P0, PT, R8, UR10, PT ;  /* 0x0000000a08007c0c */ /* 0x000fe2000bf06070 */
[----:B------:R-:W-:-:S05]  /*04f0*/  IMAD.X R8, RZ, RZ, RZ, P1 ;  /* 0x000000ffff087224 */ /* 0x000fca00008e06ff */
[----:B------:R-:W-:Y:S01]  /*0500*/  ISETP.GE.U32.AND.EX P0, PT, R8, UR11, PT, P0 ;  /* 0x0000000b08007c0c */ /* 0x000fe2000bf06100 */
[----:B--2---:R-:W-:-:S05]  /*0510*/  FMUL R9, R0, R9 ;  /* 0x0000000900097220 */ /* 0x004fca0000400000 */
[----:B------:R0:W-:Y:S07]  /*0520*/  STG.E desc[UR6][R6.64+0x4], R9 ;  /* 0x0000040906007986 */ /* 0x0001ee000c101906 */
        /* <DEDUP_REMOVED lines=25> */
[----:B------:R-:W2:Y:S01]  /*06c0*/  LDG.E R3, desc[UR6][R4.64+0x14] ;  /* 0x0000140604037981 */ /* 0x000ea2000c1e1900 */
[----:B------:R-:W-:-:S04]  /*06d0*/  IADD3 R2, P1, PT, R2, 0x6, RZ ;  /* 0x0000000602027810 */ /* 0x000fc80007f3e0ff */
[----:B------:R-:W-:Y:S01]  /*06e0*/  ISETP.GE.U32.AND P0, PT, R2, UR10, PT ;  /* 0x0000000a02007c0c */ /* 0x000fe2000bf06070 */
[----:B------:R-:W-:-:S05]  /*06f0*/  IMAD.X R2, RZ, RZ, RZ, P1 ;  /* 0x000000ffff027224 */ /* 0x000fca00008e06ff */
[----:B------:R-:W-:Y:S01]  /*0700*/  ISETP.GE.U32.AND.EX P0, PT, R2, UR11, PT, P0 ;  /* 0x0000000b02007c0c */ /* 0x000fe2000bf06100 */
[----:B--2---:R-:W-:-:S05]  /*0710*/  FMUL R3, R0, R3 ;  /* 0x0000000300037220 */ /* 0x004fca0000400000 */
[----:B------:R1:W-:Y:S07]  /*0720*/  STG.E desc[UR6][R6.64+0x14], R3 ;  /* 0x0000140306007986 */ /* 0x0003ee000c101906 */
[----:B------:R-:W-:Y:S05]  /*0730*/  @P0 EXIT ;  /* 0x000000000000094d */ /* 0x000fea0003800000 */
[----:B------:R-:W1:Y:S02]  /*0740*/  LDG.E R5, desc[UR6][R4.64+0x18] ;  /* 0x0000180604057981 */ /* 0x000e64000c1e1900 */
[----:B-1----:R-:W-:-:S05]  /*0750*/  FMUL R3, R0, R5 ;  /* 0x0000000500037220 */ /* 0x002fca0000400000 */
[----:B------:R-:W-:Y:S01]  /*0760*/  STG.E desc[UR6][R6.64+0x18], R3 ;  /* 0x0000180306007986 */ /* 0x000fe2000c101906 */
[----:B------:R-:W-:Y:S05]  /*0770*/  EXIT ;  /* 0x000000000000794d */ /* 0x000fea0003800000 */
.L_x_1:
[----:B------:R-:W-:-:S00]  /*0780*/  BRA `(.L_x_1) ;  /* 0xfffffffc00fc7947 */ /* 0x000fc0000383ffff */
[----:B------:R-:W-:-:S00]  /*0790*/  NOP ;  /* 0x0000000000007918 */ /* 0x000fc00000000000 */
        /* <DEDUP_REMOVED lines=14> */
.L_x_2:


//--------------------- .nv.shared._Z20diagonalMatMulKernelPKfS0_Pfmm --------------------------
	.section	.nv.shared._Z20diagonalMatMulKernelPKfS0_Pfmm,"aw",@nobits
	.sectionflags	@""
	.align	4
.nv.shared._Z20diagonalMatMulKernelPKfS0_Pfmm:
	.zero		1044


//--------------------- .nv.shared.reserved.0     --------------------------
	.section	.nv.shared.reserved.0,"aw",@nobits
	.weak		__nv_reservedSMEM_offset_0_alias
	.size		__nv_reservedSMEM_offset_0_alias, 0, 64
	.other		__nv_reservedSMEM_offset_0_alias,@"STO_CUDA_RESERVED_SHARED STV_DEFAULT"
__nv_reservedSMEM_offset_0_alias:
	.zero		0
	.zero		64


//--------------------- .nv.constant0._Z20diagonalMatMulKernelPKfS0_Pfmm --------------------------
	.section	.nv.constant0._Z20diagonalMatMulKernelPKfS0_Pfmm,"a",@progbits
	.sectionflags	@""
	.align	4
.nv.constant0._Z20diagonalMatMulKernelPKfS0_Pfmm:
	.zero		936


//--------------------- SYMBOLS --------------------------

	.type		.nv.reservedSmem.offset0,@object
	.size		.nv.reservedSmem.offset0,0x4
	.type		.nv.reservedSmem.cap,@object
	.size		.nv.reservedSmem.cap,0x4
